	.headerflags	@"EF_CUDA_TEXMODE_UNIFIED EF_CUDA_64BIT_ADDRESS EF_CUDA_ACCELERATORS EF_CUDA_SM90 EF_CUDA_VIRTUAL_SM(EF_CUDA_SM90)"
	.elftype	@"ET_EXEC"


//--------------------- .nv.info                  --------------------------
	.section	.nv.info,"",@"SHT_CUDA_INFO"
	.align	4


	//----- nvinfo : EIATTR_REGCOUNT
	.align		4
        /*0000*/ 	.byte	0x04, 0x2f
        /*0002*/ 	.short	(.L_3 - .L_2)
	.align		4
.L_2:
        /*0004*/ 	.word	index@(triton_poi_fused__native_batch_norm_legit_no_training_0)
        /*0008*/ 	.word	0x00000010


	//----- nvinfo : EIATTR_MIN_STACK_SIZE
	.align		4
.L_3:
        /*000c*/ 	.byte	0x04, 0x12
        /*000e*/ 	.short	(.L_5 - .L_4)
	.align		4
.L_4:
        /*0010*/ 	.word	index@(triton_poi_fused__native_batch_norm_legit_no_training_0)
        /*0014*/ 	.word	0x00000000


	//----- nvinfo : EIATTR_FRAME_SIZE
	.align		4
.L_5:
        /*0018*/ 	.byte	0x04, 0x11
        /*001a*/ 	.short	(.L_7 - .L_6)
	.align		4
.L_6:
        /*001c*/ 	.word	index@(triton_poi_fused__native_batch_norm_legit_no_training_0)
        /*0020*/ 	.word	0x00000000


	//----- nvinfo : EIATTR_MIN_STACK_SIZE
	.align		4
.L_7:
        /*0024*/ 	.byte	0x04, 0x12
        /*0026*/ 	.short	(.L_9 - .L_8)
	.align		4
.L_8:
        /*0028*/ 	.word	index@(triton_poi_fused__native_batch_norm_legit_no_training_0)
        /*002c*/ 	.word	0x00000000
.L_9:


//--------------------- .nv.info.triton_poi_fused__native_batch_norm_legit_no_training_0 --------------------------
	.section	.nv.info.triton_poi_fused__native_batch_norm_legit_no_training_0,"",@"SHT_CUDA_INFO"
	.sectionflags	@""
	.align	4


	//----- nvinfo : EIATTR_CUDA_API_VERSION
	.align		4
        /*0000*/ 	.byte	0x04, 0x37
        /*0002*/ 	.short	(.L_11 - .L_10)
.L_10:
        /*0004*/ 	.word	0x0000007c


	//----- nvinfo : EIATTR_KPARAM_INFO
	.align		4
.L_11:
        /*0008*/ 	.byte	0x04, 0x17
        /*000a*/ 	.short	(.L_13 - .L_12)
.L_12:
        /*000c*/ 	.word	0x00000000
        /*0010*/ 	.short	0x0004
        /*0012*/ 	.short	0x0020
        /*0014*/ 	.byte	0x00, 0xf0, 0x11, 0x00


	//----- nvinfo : EIATTR_KPARAM_INFO
	.align		4
.L_13:
        /*0018*/ 	.byte	0x04, 0x17
        /*001a*/ 	.short	(.L_15 - .L_14)
.L_14:
        /*001c*/ 	.word	0x00000000
        /*0020*/ 	.short	0x0003
        /*0022*/ 	.short	0x0018
        /*0024*/ 	.byte	0x00, 0xf4, 0x21, 0x00


	//----- nvinfo : EIATTR_KPARAM_INFO
	.align		4
.L_15:
        /*0028*/ 	.byte	0x04, 0x17
        /*002a*/ 	.short	(.L_17 - .L_16)
.L_16:
        /*002c*/ 	.word	0x00000000
        /*0030*/ 	.short	0x0002
        /*0032*/ 	.short	0x0010
        /*0034*/ 	.byte	0x00, 0xf4, 0x21, 0x00


	//----- nvinfo : EIATTR_KPARAM_INFO
	.align		4
.L_17:
        /*0038*/ 	.byte	0x04, 0x17
        /*003a*/ 	.short	(.L_19 - .L_18)
.L_18:
        /*003c*/ 	.word	0x00000000
        /*0040*/ 	.short	0x0001
        /*0042*/ 	.short	0x0008
        /*0044*/ 	.byte	0x00, 0xf4, 0x21, 0x00


	//----- nvinfo : EIATTR_KPARAM_INFO
	.align		4
.L_19:
        /*0048*/ 	.byte	0x04, 0x17
        /*004a*/ 	.short	(.L_21 - .L_20)
.L_20:
        /*004c*/ 	.word	0x00000000
        /*0050*/ 	.short	0x0000
        /*0052*/ 	.short	0x0000
        /*0054*/ 	.byte	0x00, 0xf4, 0x21, 0x00


	//----- nvinfo : EIATTR_SPARSE_MMA_MASK
	.align		4
.L_21:
        /*0058*/ 	.byte	0x03, 0x50
        /*005a*/ 	.short	0x0000


	//----- nvinfo : EIATTR_MAXREG_COUNT
	.align		4
        /*005c*/ 	.byte	0x03, 0x1b
        /*005e*/ 	.short	0x00ff


	//----- nvinfo : EIATTR_EXIT_INSTR_OFFSETS
	.align		4
        /*0060*/ 	.byte	0x04, 0x1c
        /*0062*/ 	.short	(.L_23 - .L_22)


	//   ....[0]....
.L_22:
        /*0064*/ 	.word	0x00000290


	//   ....[1]....
        /*0068*/ 	.word	0x000002b0


	//----- nvinfo : EIATTR_REQNTID
	.align		4
.L_23:
        /*006c*/ 	.byte	0x04, 0x10
        /*006e*/ 	.short	(.L_25 - .L_24)
.L_24:
        /*0070*/ 	.word	0x00000020
        /*0074*/ 	.word	0x00000001
        /*0078*/ 	.word	0x00000001


	//----- nvinfo : EIATTR_CBANK_PARAM_SIZE
	.align		4
.L_25:
        /*007c*/ 	.byte	0x03, 0x19
        /*007e*/ 	.short	0x0024


	//----- nvinfo : EIATTR_PARAM_CBANK
	.align		4
        /*0080*/ 	.byte	0x04, 0x0a
        /*0082*/ 	.short	(.L_27 - .L_26)
	.align		4
.L_26:
        /*0084*/ 	.word	index@(.nv.constant0.triton_poi_fused__native_batch_norm_legit_no_training_0)
        /*0088*/ 	.short	0x0210
        /*008a*/ 	.short	0x0024


	//----- nvinfo : EIATTR_SW_WAR
	.align		4
.L_27:
        /*008c*/ 	.byte	0x04, 0x36
        /*008e*/ 	.short	(.L_29 - .L_28)
.L_28:
        /*0090*/ 	.word	0x00000008
.L_29:


//--------------------- .nv.callgraph             --------------------------
	.section	.nv.callgraph,"",@"SHT_CUDA_CALLGRAPH"
	.align	4
	.sectionentsize	8
	.align		4
        /*0000*/ 	.word	0x00000000
	.align		4
        /*0004*/ 	.word	0xffffffff
	.align		4
        /*0008*/ 	.word	0x00000000
	.align		4
        /*000c*/ 	.word	0xfffffffe
	.align		4
        /*0010*/ 	.word	0x00000000
	.align		4
        /*0014*/ 	.word	0xfffffffd
	.align		4
        /*0018*/ 	.word	0x00000000
	.align		4
        /*001c*/ 	.word	0xfffffffc


//--------------------- .nv.constant4             --------------------------
	.section	.nv.constant4,"a",@progbits
	.align	8
	.align		8
.nv.constant4:
        /*0000*/ 	.dword	_$_str
	.align		8
        /*0008*/ 	.dword	_$_str_$_2


//--------------------- .text.triton_poi_fused__native_batch_norm_legit_no_training_0 --------------------------
	.section	.text.triton_poi_fused__native_batch_norm_legit_no_training_0,"ax",@progbits
	.align	128
        .global         triton_poi_fused__native_batch_norm_legit_no_training_0
        .type           triton_poi_fused__native_batch_norm_legit_no_training_0,@function
        .size           triton_poi_fused__native_batch_norm_legit_no_training_0,(.L_x_1 - triton_poi_fused__native_batch_norm_legit_no_training_0)
        .other          triton_poi_fused__native_batch_norm_legit_no_training_0,@"STO_CUDA_ENTRY STV_DEFAULT"
triton_poi_fused__native_batch_norm_legit_no_training_0:
.text.triton_poi_fused__native_batch_norm_legit_no_training_0:
[----:B------:R-:W0:Y:S02]  /*0000*/  LDC R1, c[0x0][0x28] ;  /* 0x00000a00ff017b82 */ /* 0x000e240000000800 */
[----:B------:R-:W1:Y:S01]  /*0010*/  S2R R13, SR_TID.X ;  /* 0x00000000000d7919 */ /* 0x000e620000002100 */
[----:B------:R-:W2:Y:S01]  /*0020*/  LDC.64 R6, c[0x0][0x220] ;  /* 0x00008800ff067b82 */ /* 0x000ea20000000a00 */
[----:B------:R-:W-:Y:S01]  /*0030*/  HFMA2.MMA R8, -RZ, RZ, 0, 0 ;  /* 0x00000000ff087435 */ /* 0x000fe200000001ff */
[----:B------:R-:W-:Y:S01]  /*0040*/  ULDC.64 UR4, c[0x0][0x208] ;  /* 0x0000820000047ab9 */ /* 0x000fe20000000a00 */
[----:B------:R-:W3:Y:S05]  /*0050*/  S2R R9, SR_CTAID.X ;  /* 0x0000000000097919 */ /* 0x000eea0000002500 */
[----:B------:R-:W4:Y:S01]  /*0060*/  LDC.64 R4, c[0x0][0x218] ;  /* 0x00008600ff047b82 */ /* 0x000f220000000a00 */
[----:B-1----:R-:W-:-:S02]  /*0070*/  LOP3.LUT R0, R13, 0xf, RZ, 0xc0, !PT ;  /* 0x0000000f0d007812 */ /* 0x002fc400078ec0ff */
[----:B---3--:R-:W-:-:S03]  /*0080*/  SHF.R.S32.HI R2, RZ, 0x1b, R9 ;  /* 0x0000001bff027819 */ /* 0x008fc60000011409 */
[----:B------:R-:W-:Y:S01]  /*0090*/  IMAD R9, R9, 0x10, R0 ;  /* 0x0000001009097824 */ /* 0x000fe200078e0200 */
[----:B------:R-:W-:-:S04]  /*00a0*/  SGXT R0, R2, 0x1 ;  /* 0x000000010200781a */ /* 0x000fc80000000200 */
[----:B------:R-:W-:Y:S01]  /*00b0*/  ISETP.GE.AND P0, PT, R9, 0x10, PT ;  /* 0x000000100900780c */ /* 0x000fe20003f06270 */
[----:B------:R-:W1:Y:S01]  /*00c0*/  LDC.64 R2, c[0x0][0x210] ;  /* 0x00008400ff027b82 */ /* 0x000e620000000a00 */
[----:B------:R-:W-:-:S04]  /*00d0*/  LEA.HI R0, R0, R9, RZ, 0x2 ;  /* 0x0000000900007211 */ /* 0x000fc800078f10ff */
[----:B------:R-:W-:-:S05]  /*00e0*/  LOP3.LUT R0, R0, 0xfffffffc, RZ, 0xc0, !PT ;  /* 0xfffffffc00007812 */ /* 0x000fca00078ec0ff */
[----:B------:R-:W-:-:S04]  /*00f0*/  IMAD.IADD R11, R9, 0x1, -R0 ;  /* 0x00000001090b7824 */ /* 0x000fc800078e0a00 */
[----:B--2---:R-:W-:-:S05]  /*0100*/  IMAD.WIDE R6, R11, 0x4, R6 ;  /* 0x000000040b067825 */ /* 0x004fca00078e0206 */
[----:B------:R2:W3:Y:S01]  /*0110*/  @!P0 LDG.E.EL R8, desc[UR4][R6.64] ;  /* 0x0000000406088981 */ /* 0x0004e2000c2e1900 */
[----:B----4-:R-:W-:Y:S01]  /*0120*/  IMAD.WIDE R4, R11, 0x4, R4 ;  /* 0x000000040b047825 */ /* 0x010fe200078e0204 */
[----:B------:R-:W-:-:S03]  /*0130*/  MOV R11, RZ ;  /* 0x000000ff000b7202 */ /* 0x000fc60000000f00 */
[----:B------:R-:W-:Y:S02]  /*0140*/  IMAD.MOV.U32 R0, RZ, RZ, RZ ;  /* 0x000000ffff007224 */ /* 0x000fe400078e00ff */
[----:B-1----:R-:W-:Y:S01]  /*0150*/  IMAD.WIDE R2, R9, 0x4, R2 ;  /* 0x0000000409027825 */ /* 0x002fe200078e0202 */
[----:B------:R-:W4:Y:S01]  /*0160*/  @!P0 LDG.E.EL R11, desc[UR4][R4.64] ;  /* 0x00000004040b8981 */ /* 0x000f22000c2e1900 */
[----:B------:R-:W-:Y:S01]  /*0170*/  HFMA2.MMA R12, -RZ, RZ, 1.625, 0 ;  /* 0x3e800000ff0c7435 */ /* 0x000fe200000001ff */
[----:B--2---:R-:W1:Y:S02]  /*0180*/  LDC.64 R6, c[0x0][0x228] ;  /* 0x00008a00ff067b82 */ /* 0x004e640000000a00 */
[----:B------:R2:W4:Y:S01]  /*0190*/  @!P0 LDG.E R0, desc[UR4][R2.64] ;  /* 0x0000000402008981 */ /* 0x000522000c1e1900 */
[----:B------:R-:W-:-:S04]  /*01a0*/  LOP3.LUT P0, RZ, R13, 0x10, RZ, 0xc0, !PT ;  /* 0x000000100dff7812 */ /* 0x000fc8000780c0ff */
[----:B------:R-:W-:Y:S01]  /*01b0*/  ISETP.LT.AND P0, PT, R9, 0x10, !P0 ;  /* 0x000000100900780c */ /* 0x000fe20004701270 */
[----:B---3--:R-:W-:-:S04]  /*01c0*/  FADD R8, R8, 9.9999997473787516356e-06 ;  /* 0x3727c5ac08087421 */ /* 0x008fc80000000000 */
[----:B------:R-:W3:Y:S02]  /*01d0*/  MUFU.SQRT R10, R8 ;  /* 0x00000008000a7308 */ /* 0x000ee40000002000 */
[C---:B---3--:R-:W-:Y:S02]  /*01e0*/  FSETP.GT.AND P2, PT, R10.reuse, 8.50705917302346158658e+37, PT ;  /* 0x7e8000000a00780b */ /* 0x048fe40003f44000 */
[----:B------:R-:W-:-:S11]  /*01f0*/  FSETP.GEU.AND P1, PT, R10, 1.175494350822287508e-38, PT ;  /* 0x008000000a00780b */ /* 0x000fd60003f2e000 */
[----:B------:R-:W-:-:S04]  /*0200*/  @P2 FMUL R10, R10, 0.25 ;  /* 0x3e8000000a0a2820 */ /* 0x000fc80000400000 */
[----:B------:R-:W-:-:S06]  /*0210*/  @!P1 FMUL R10, R10, 16777216 ;  /* 0x4b8000000a0a9820 */ /* 0x000fcc0000400000 */
[----:B------:R-:W3:Y:S01]  /*0220*/  MUFU.RCP R10, R10 ;  /* 0x0000000a000a7308 */ /* 0x000ee20000001000 */
[----:B--2---:R-:W-:Y:S01]  /*0230*/  FSEL R3, R12, 1, P2 ;  /* 0x3f8000000c037808 */ /* 0x004fe20001000000 */
[----:B----4-:R-:W-:-:S04]  /*0240*/  FADD R0, -R11, R0 ;  /* 0x000000000b007221 */ /* 0x010fc80000000100 */
[----:B------:R-:W-:-:S04]  /*0250*/  @!P1 FMUL R3, R3, 16777216 ;  /* 0x4b80000003039820 */ /* 0x000fc80000400000 */
[----:B---3--:R-:W-:Y:S01]  /*0260*/  FMUL R5, R10, R3 ;  /* 0x000000030a057220 */ /* 0x008fe20000400000 */
[----:B-1----:R-:W-:-:S04]  /*0270*/  IMAD.WIDE R2, R9, 0x4, R6 ;  /* 0x0000000409027825 */ /* 0x002fc800078e0206 */
[----:B------:R-:W-:Y:S01]  /*0280*/  FMUL R5, R0, R5 ;  /* 0x0000000500057220 */ /* 0x000fe20000400000 */
[----:B------:R-:W-:Y:S06]  /*0290*/  @!P0 EXIT ;  /* 0x000000000000894d */ /* 0x000fec0003800000 */
[----:B------:R-:W-:Y:S01]  /*02a0*/  STG.E desc[UR4][R2.64], R5 ;  /* 0x0000000502007986 */ /* 0x000fe2000c101904 */
[----:B------:R-:W-:Y:S05]  /*02b0*/  EXIT ;  /* 0x000000000000794d */ /* 0x000fea0003800000 */
.L_x_0:
[----:B------:R-:W-:-:S00]  /*02c0*/  BRA `(.L_x_0) ;  /* 0xfffffffc00fc7947 */ /* 0x000fc0000383ffff */
[----:B------:R-:W-:-:S00]  /*02d0*/  NOP ;  /* 0x0000000000007918 */ /* 0x000fc00000000000 */
        /* <DEDUP_REMOVED lines=10> */
.L_x_1:


//--------------------- .nv.global.init           --------------------------
	.section	.nv.global.init,"aw",@progbits
.nv.global.init:
	.type		_$_str,@object
	.size		_$_str,(_$_str_$_2 - _$_str)
_$_str:
        /*0000*/ 	.byte	0x5f, 0x5f, 0x43, 0x55, 0x44, 0x41, 0x5f, 0x46, 0x54, 0x5a, 0x00
	.type		_$_str_$_2,@object
	.size		_$_str_$_2,(.L_1 - _$_str_$_2)
_$_str_$_2:
        /*000b*/ 	.byte	0x5f, 0x5f, 0x43, 0x55, 0x44, 0x41, 0x5f, 0x50, 0x52, 0x45, 0x43, 0x5f, 0x53, 0x51, 0x52, 0x54
        /*001b*/ 	.byte	0x00
.L_1:


//--------------------- .nv.constant0.triton_poi_fused__native_batch_norm_legit_no_training_0 --------------------------
	.section	.nv.constant0.triton_poi_fused__native_batch_norm_legit_no_training_0,"a",@progbits
	.sectionflags	@""
	.align	4
.nv.constant0.triton_poi_fused__native_batch_norm_legit_no_training_0:
	.zero		564
